	.headerflags	@"EF_CUDA_TEXMODE_UNIFIED EF_CUDA_64BIT_ADDRESS EF_CUDA_ACCELERATORS EF_CUDA_SM90 EF_CUDA_VIRTUAL_SM(EF_CUDA_SM90)"
	.elftype	@"ET_EXEC"


//--------------------- .nv.info                  --------------------------
	.section	.nv.info,"",@"SHT_CUDA_INFO"
	.align	4


	//----- nvinfo : EIATTR_REGCOUNT
	.align		4
        /*0000*/ 	.byte	0x04, 0x2f
        /*0002*/ 	.short	(.L_3 - .L_2)
	.align		4
.L_2:
        /*0004*/ 	.word	index@(triton_poi_fused__native_batch_norm_legit_no_training_max_pool2d_with_indices_native_batch_norm_backward_relu_4)
        /*0008*/ 	.word	0x00000020


	//----- nvinfo : EIATTR_MIN_STACK_SIZE
	.align		4
.L_3:
        /*000c*/ 	.byte	0x04, 0x12
        /*000e*/ 	.short	(.L_5 - .L_4)
	.align		4
.L_4:
        /*0010*/ 	.word	index@(triton_poi_fused__native_batch_norm_legit_no_training_max_pool2d_with_indices_native_batch_norm_backward_relu_4)
        /*0014*/ 	.word	0x00000000


	//----- nvinfo : EIATTR_FRAME_SIZE
	.align		4
.L_5:
        /*0018*/ 	.byte	0x04, 0x11
        /*001a*/ 	.short	(.L_7 - .L_6)
	.align		4
.L_6:
        /*001c*/ 	.word	index@(triton_poi_fused__native_batch_norm_legit_no_training_max_pool2d_with_indices_native_batch_norm_backward_relu_4)
        /*0020*/ 	.word	0x00000000


	//----- nvinfo : EIATTR_MIN_STACK_SIZE
	.align		4
.L_7:
        /*0024*/ 	.byte	0x04, 0x12
        /*0026*/ 	.short	(.L_9 - .L_8)
	.align		4
.L_8:
        /*0028*/ 	.word	index@(triton_poi_fused__native_batch_norm_legit_no_training_max_pool2d_with_indices_native_batch_norm_backward_relu_4)
        /*002c*/ 	.word	0x00000000
.L_9:


//--------------------- .nv.info.triton_poi_fused__native_batch_norm_legit_no_training_max_pool2d_with_indices_native_batch_norm_backward_relu_4 --------------------------
	.section	.nv.info.triton_poi_fused__native_batch_norm_legit_no_training_max_pool2d_with_indices_native_batch_norm_backward_relu_4,"",@"SHT_CUDA_INFO"
	.sectionflags	@""
	.align	4


	//----- nvinfo : EIATTR_CUDA_API_VERSION
	.align		4
        /*0000*/ 	.byte	0x04, 0x37
        /*0002*/ 	.short	(.L_11 - .L_10)
.L_10:
        /*0004*/ 	.word	0x0000007c


	//----- nvinfo : EIATTR_KPARAM_INFO
	.align		4
.L_11:
        /*0008*/ 	.byte	0x04, 0x17
        /*000a*/ 	.short	(.L_13 - .L_12)
.L_12:
        /*000c*/ 	.word	0x00000000
        /*0010*/ 	.short	0x0009
        /*0012*/ 	.short	0x0048
        /*0014*/ 	.byte	0x00, 0xf0, 0x11, 0x00


	//----- nvinfo : EIATTR_KPARAM_INFO
	.align		4
.L_13:
        /*0018*/ 	.byte	0x04, 0x17
        /*001a*/ 	.short	(.L_15 - .L_14)
.L_14:
        /*001c*/ 	.word	0x00000000
        /*0020*/ 	.short	0x0008
        /*0022*/ 	.short	0x0040
        /*0024*/ 	.byte	0x00, 0xf4, 0x21, 0x00


	//----- nvinfo : EIATTR_KPARAM_INFO
	.align		4
.L_15:
        /*0028*/ 	.byte	0x04, 0x17
        /*002a*/ 	.short	(.L_17 - .L_16)
.L_16:
        /*002c*/ 	.word	0x00000000
        /*0030*/ 	.short	0x0007
        /*0032*/ 	.short	0x0038
        /*0034*/ 	.byte	0x00, 0xf4, 0x21, 0x00


	//----- nvinfo : EIATTR_KPARAM_INFO
	.align		4
.L_17:
        /*0038*/ 	.byte	0x04, 0x17
        /*003a*/ 	.short	(.L_19 - .L_18)
.L_18:
        /*003c*/ 	.word	0x00000000
        /*0040*/ 	.short	0x0006
        /*0042*/ 	.short	0x0030
        /*0044*/ 	.byte	0x00, 0xf4, 0x21, 0x00


	//----- nvinfo : EIATTR_KPARAM_INFO
	.align		4
.L_19:
        /*0048*/ 	.byte	0x04, 0x17
        /*004a*/ 	.short	(.L_21 - .L_20)
.L_20:
        /*004c*/ 	.word	0x00000000
        /*0050*/ 	.short	0x0005
        /*0052*/ 	.short	0x0028
        /*0054*/ 	.byte	0x00, 0xf4, 0x21, 0x00


	//----- nvinfo : EIATTR_KPARAM_INFO
	.align		4
.L_21:
        /*0058*/ 	.byte	0x04, 0x17
        /*005a*/ 	.short	(.L_23 - .L_22)
.L_22:
        /*005c*/ 	.word	0x00000000
        /*0060*/ 	.short	0x0004
        /*0062*/ 	.short	0x0020
        /*0064*/ 	.byte	0x00, 0xf4, 0x21, 0x00


	//----- nvinfo : EIATTR_KPARAM_INFO
	.align		4
.L_23:
        /*0068*/ 	.byte	0x04, 0x17
        /*006a*/ 	.short	(.L_25 - .L_24)
.L_24:
        /*006c*/ 	.word	0x00000000
        /*0070*/ 	.short	0x0003
        /*0072*/ 	.short	0x0018
        /*0074*/ 	.byte	0x00, 0xf4, 0x21, 0x00


	//----- nvinfo : EIATTR_KPARAM_INFO
	.align		4
.L_25:
        /*0078*/ 	.byte	0x04, 0x17
        /*007a*/ 	.short	(.L_27 - .L_26)
.L_26:
        /*007c*/ 	.word	0x00000000
        /*0080*/ 	.short	0x0002
        /*0082*/ 	.short	0x0010
        /*0084*/ 	.byte	0x00, 0xf4, 0x21, 0x00


	//----- nvinfo : EIATTR_KPARAM_INFO
	.align		4
.L_27:
        /*0088*/ 	.byte	0x04, 0x17
        /*008a*/ 	.short	(.L_29 - .L_28)
.L_28:
        /*008c*/ 	.word	0x00000000
        /*0090*/ 	.short	0x0001
        /*0092*/ 	.short	0x0008
        /*0094*/ 	.byte	0x00, 0xf4, 0x21, 0x00


	//----- nvinfo : EIATTR_KPARAM_INFO
	.align		4
.L_29:
        /*0098*/ 	.byte	0x04, 0x17
        /*009a*/ 	.short	(.L_31 - .L_30)
.L_30:
        /*009c*/ 	.word	0x00000000
        /*00a0*/ 	.short	0x0000
        /*00a2*/ 	.short	0x0000
        /*00a4*/ 	.byte	0x00, 0xf4, 0x21, 0x00


	//----- nvinfo : EIATTR_SPARSE_MMA_MASK
	.align		4
.L_31:
        /*00a8*/ 	.byte	0x03, 0x50
        /*00aa*/ 	.short	0x0000


	//----- nvinfo : EIATTR_MAXREG_COUNT
	.align		4
        /*00ac*/ 	.byte	0x03, 0x1b
        /*00ae*/ 	.short	0x00ff


	//----- nvinfo : EIATTR_EXIT_INSTR_OFFSETS
	.align		4
        /*00b0*/ 	.byte	0x04, 0x1c
        /*00b2*/ 	.short	(.L_33 - .L_32)


	//   ....[0]....
.L_32:
        /*00b4*/ 	.word	0x00001380


	//   ....[1]....
        /*00b8*/ 	.word	0x000013a0


	//----- nvinfo : EIATTR_REQNTID
	.align		4
.L_33:
        /*00bc*/ 	.byte	0x04, 0x10
        /*00be*/ 	.short	(.L_35 - .L_34)
.L_34:
        /*00c0*/ 	.word	0x00000080
        /*00c4*/ 	.word	0x00000001
        /*00c8*/ 	.word	0x00000001


	//----- nvinfo : EIATTR_CBANK_PARAM_SIZE
	.align		4
.L_35:
        /*00cc*/ 	.byte	0x03, 0x19
        /*00ce*/ 	.short	0x004c


	//----- nvinfo : EIATTR_PARAM_CBANK
	.align		4
        /*00d0*/ 	.byte	0x04, 0x0a
        /*00d2*/ 	.short	(.L_37 - .L_36)
	.align		4
.L_36:
        /*00d4*/ 	.word	index@(.nv.constant0.triton_poi_fused__native_batch_norm_legit_no_training_max_pool2d_with_indices_native_batch_norm_backward_relu_4)
        /*00d8*/ 	.short	0x0210
        /*00da*/ 	.short	0x004c


	//----- nvinfo : EIATTR_SW_WAR
	.align		4
.L_37:
        /*00dc*/ 	.byte	0x04, 0x36
        /*00de*/ 	.short	(.L_39 - .L_38)
.L_38:
        /*00e0*/ 	.word	0x00000008
.L_39:


//--------------------- .nv.callgraph             --------------------------
	.section	.nv.callgraph,"",@"SHT_CUDA_CALLGRAPH"
	.align	4
	.sectionentsize	8
	.align		4
        /*0000*/ 	.word	0x00000000
	.align		4
        /*0004*/ 	.word	0xffffffff
	.align		4
        /*0008*/ 	.word	0x00000000
	.align		4
        /*000c*/ 	.word	0xfffffffe
	.align		4
        /*0010*/ 	.word	0x00000000
	.align		4
        /*0014*/ 	.word	0xfffffffd
	.align		4
        /*0018*/ 	.word	0x00000000
	.align		4
        /*001c*/ 	.word	0xfffffffc


//--------------------- .nv.constant4             --------------------------
	.section	.nv.constant4,"a",@progbits
	.align	8
	.align		8
.nv.constant4:
        /*0000*/ 	.dword	_$_str
	.align		8
        /*0008*/ 	.dword	_$_str_$_2


//--------------------- .text.triton_poi_fused__native_batch_norm_legit_no_training_max_pool2d_with_indices_native_batch_norm_backward_relu_4 --------------------------
	.section	.text.triton_poi_fused__native_batch_norm_legit_no_training_max_pool2d_with_indices_native_batch_norm_backward_relu_4,"ax",@progbits
	.align	128
        .global         triton_poi_fused__native_batch_norm_legit_no_training_max_pool2d_with_indices_native_batch_norm_backward_relu_4
        .type           triton_poi_fused__native_batch_norm_legit_no_training_max_pool2d_with_indices_native_batch_norm_backward_relu_4,@function
        .size           triton_poi_fused__native_batch_norm_legit_no_training_max_pool2d_with_indices_native_batch_norm_backward_relu_4,(.L_x_1 - triton_poi_fused__native_batch_norm_legit_no_training_max_pool2d_with_indices_native_batch_norm_backward_relu_4)
        .other          triton_poi_fused__native_batch_norm_legit_no_training_max_pool2d_with_indices_native_batch_norm_backward_relu_4,@"STO_CUDA_ENTRY STV_DEFAULT"
triton_poi_fused__native_batch_norm_legit_no_training_max_pool2d_with_indices_native_batch_norm_backward_relu_4:
.text.triton_poi_fused__native_batch_norm_legit_no_training_max_pool2d_with_indices_native_batch_norm_backward_relu_4:
[----:B------:R-:W0:Y:S01]  /*0000*/  LDC R1, c[0x0][0x28] ;  /* 0x00000a00ff017b82 */ /* 0x000e220000000800 */
[----:B------:R-:W1:Y:S01]  /*0010*/  S2R R0, SR_TID.X ;  /* 0x0000000000007919 */ /* 0x000e620000002100 */
[----:B------:R-:W-:Y:S01]  /*0020*/  IMAD.MOV.U32 R6, RZ, RZ, RZ ;  /* 0x000000ffff067224 */ /* 0x000fe200078e00ff */
[----:B------:R-:W-:Y:S01]  /*0030*/  ULDC.64 UR4, c[0x0][0x208] ;  /* 0x0000820000047ab9 */ /* 0x000fe20000000a00 */
[----:B------:R-:W-:Y:S01]  /*0040*/  IMAD.MOV.U32 R2, RZ, RZ, RZ ;  /* 0x000000ffff027224 */ /* 0x000fe200078e00ff */
[----:B------:R-:W2:Y:S01]  /*0050*/  S2R R7, SR_CTAID.X ;  /* 0x0000000000077919 */ /* 0x000ea20000002500 */
[----:B------:R-:W-:Y:S02]  /*0060*/  IMAD.MOV.U32 R18, RZ, RZ, RZ ;  /* 0x000000ffff127224 */ /* 0x000fe400078e00ff */
[----:B------:R-:W-:Y:S02]  /*0070*/  IMAD.MOV.U32 R20, RZ, RZ, RZ ;  /* 0x000000ffff147224 */ /* 0x000fe400078e00ff */
[----:B------:R-:W-:Y:S01]  /*0080*/  IMAD.MOV.U32 R22, RZ, RZ, RZ ;  /* 0x000000ffff167224 */ /* 0x000fe200078e00ff */
[----:B------:R-:W-:Y:S01]  /*0090*/  CS2R R28, SRZ ;  /* 0x00000000001c7805 */ /* 0x000fe2000001ff00 */
[----:B------:R-:W-:Y:S01]  /*00a0*/  ULDC.64 UR6, c[0x0][0x240] ;  /* 0x0000900000067ab9 */ /* 0x000fe20000000a00 */
[----:B-1----:R-:W-:-:S05]  /*00b0*/  IMAD.SHL.U32 R0, R0, 0x2, RZ ;  /* 0x0000000200007824 */ /* 0x002fca00078e00ff */
[----:B------:R-:W-:-:S05]  /*00c0*/  LOP3.LUT R0, R0, 0xfe, RZ, 0xc0, !PT ;  /* 0x000000fe00007812 */ /* 0x000fca00078ec0ff */
[----:B--2---:R-:W-:-:S04]  /*00d0*/  IMAD R7, R7, 0x100, R0 ;  /* 0x0000010007077824 */ /* 0x004fc800078e0200 */
[C---:B------:R-:W-:Y:S02]  /*00e0*/  VIADD R3, R7.reuse, 0x1 ;  /* 0x0000000107037836 */ /* 0x040fe40000000000 */
[----:B------:R-:W-:-:S04]  /*00f0*/  IMAD.HI R8, R7, -0x6db6db6d, R6 ;  /* 0x9249249307087827 */ /* 0x000fc800078e0206 */
[----:B------:R-:W-:Y:S01]  /*0100*/  IMAD.HI R10, R3, -0x6db6db6d, R2 ;  /* 0x92492493030a7827 */ /* 0x000fe200078e0202 */
[----:B------:R-:W-:-:S04]  /*0110*/  SHF.R.U32.HI R9, RZ, 0x1f, R8 ;  /* 0x0000001fff097819 */ /* 0x000fc80000011608 */
[----:B------:R-:W-:Y:S02]  /*0120*/  SHF.R.U32.HI R11, RZ, 0x1f, R10 ;  /* 0x0000001fff0b7819 */ /* 0x000fe4000001160a */
[----:B------:R-:W-:Y:S01]  /*0130*/  LEA.HI.SX32 R9, R8, R9, 0x1e ;  /* 0x0000000908097211 */ /* 0x000fe200078ff2ff */
[----:B------:R-:W-:Y:S01]  /*0140*/  IMAD.MOV.U32 R8, RZ, RZ, RZ ;  /* 0x000000ffff087224 */ /* 0x000fe200078e00ff */
[----:B------:R-:W-:Y:S01]  /*0150*/  LEA.HI.SX32 R11, R10, R11, 0x1e ;  /* 0x0000000b0a0b7211 */ /* 0x000fe200078ff2ff */
[----:B------:R-:W-:Y:S02]  /*0160*/  IMAD.MOV.U32 R10, RZ, RZ, RZ ;  /* 0x000000ffff0a7224 */ /* 0x000fe400078e00ff */
[----:B------:R-:W-:-:S04]  /*0170*/  IMAD.HI R0, R9, -0x6db6db6d, R8 ;  /* 0x9249249309007827 */ /* 0x000fc800078e0208 */
[----:B------:R-:W-:Y:S01]  /*0180*/  IMAD.HI R2, R11, -0x6db6db6d, R10 ;  /* 0x924924930b027827 */ /* 0x000fe200078e020a */
[----:B------:R-:W-:-:S03]  /*0190*/  SHF.R.U32.HI R5, RZ, 0x1f, R0 ;  /* 0x0000001fff057819 */ /* 0x000fc60000011600 */
[C---:B------:R-:W-:Y:S01]  /*01a0*/  IMAD R23, R9.reuse, -0x7, R7 ;  /* 0xfffffff909177824 */ /* 0x040fe200078e0207 */
[----:B------:R-:W-:Y:S02]  /*01b0*/  SHF.R.U32.HI R13, RZ, 0x1f, R2 ;  /* 0x0000001fff0d7819 */ /* 0x000fe40000011602 */
[----:B------:R-:W-:Y:S01]  /*01c0*/  LEA.HI.SX32 R8, R0, R5, 0x1e ;  /* 0x0000000500087211 */ /* 0x000fe200078ff2ff */
[----:B------:R-:W-:Y:S01]  /*01d0*/  IMAD R19, R9, 0xe, R23 ;  /* 0x0000000e09137824 */ /* 0x000fe200078e0217 */
[----:B------:R-:W-:Y:S01]  /*01e0*/  LEA.HI.SX32 R13, R2, R13, 0x1e ;  /* 0x0000000d020d7211 */ /* 0x000fe200078ff2ff */
[----:B------:R-:W1:Y:S01]  /*01f0*/  LDC.64 R4, c[0x0][0x210] ;  /* 0x00008400ff047b82 */ /* 0x000e620000000a00 */
[----:B------:R-:W-:Y:S02]  /*0200*/  IMAD R2, R11, -0x7, R3 ;  /* 0xfffffff90b027824 */ /* 0x000fe400078e0203 */
[----:B------:R-:W-:Y:S02]  /*0210*/  IMAD R16, R8, -0x7, R9 ;  /* 0xfffffff908107824 */ /* 0x000fe400078e0209 */
[----:B------:R-:W-:-:S02]  /*0220*/  IMAD R21, R13, -0x7, R11 ;  /* 0xfffffff90d157824 */ /* 0x000fc400078e020b */
[----:B------:R-:W-:Y:S01]  /*0230*/  IMAD R17, R11, 0xe, R2 ;  /* 0x0000000e0b117824 */ /* 0x000fe200078e0202 */
[----:B------:R-:W-:Y:S01]  /*0240*/  ISETP.GT.AND P0, PT, R16, RZ, PT ;  /* 0x000000ff1000720c */ /* 0x000fe20003f04270 */
[----:B------:R-:W-:Y:S01]  /*0250*/  IMAD.SHL.U32 R19, R19, 0x2, RZ ;  /* 0x0000000213137824 */ /* 0x000fe200078e00ff */
[----:B------:R-:W-:Y:S01]  /*0260*/  ISETP.GT.AND P2, PT, R21, RZ, PT ;  /* 0x000000ff1500720c */ /* 0x000fe20003f44270 */
[----:B------:R-:W-:Y:S01]  /*0270*/  IMAD.SHL.U32 R17, R17, 0x2, RZ ;  /* 0x0000000211117824 */ /* 0x000fe200078e00ff */
[----:B------:R-:W-:Y:S01]  /*0280*/  ISETP.GT.AND P1, PT, R23, RZ, P0 ;  /* 0x000000ff1700720c */ /* 0x000fe20000724270 */
[----:B------:R-:W-:Y:S01]  /*0290*/  IMAD.MOV.U32 R0, RZ, RZ, RZ ;  /* 0x000000ffff007224 */ /* 0x000fe200078e00ff */
[C---:B------:R-:W-:Y:S01]  /*02a0*/  ISETP.GT.AND P5, PT, R2.reuse, RZ, P2 ;  /* 0x000000ff0200720c */ /* 0x040fe200017a4270 */
[C---:B------:R-:W-:Y:S01]  /*02b0*/  VIADD R13, R17.reuse, 0xfffffff1 ;  /* 0xfffffff1110d7836 */ /* 0x040fe20000000000 */
[----:B------:R-:W-:Y:S01]  /*02c0*/  ISETP.GT.AND P3, PT, R2, -0x1, P2 ;  /* 0xffffffff0200780c */ /* 0x000fe20001764270 */
[----:B------:R-:W-:Y:S01]  /*02d0*/  VIADD R15, R17, 0xfffffff2 ;  /* 0xfffffff2110f7836 */ /* 0x000fe20000000000 */
[----:B------:R-:W-:Y:S01]  /*02e0*/  ISETP.LT.AND P5, PT, R7, 0x310, P5 ;  /* 0x000003100700780c */ /* 0x000fe20002fa1270 */
[----:B------:R-:W-:Y:S01]  /*02f0*/  VIADD R9, R19, 0xfffffff1 ;  /* 0xfffffff113097836 */ /* 0x000fe20000000000 */
[----:B------:R-:W-:Y:S01]  /*0300*/  ISETP.LT.AND P3, PT, R7, 0x310, P3 ;  /* 0x000003100700780c */ /* 0x000fe20001f61270 */
[----:B------:R-:W-:Y:S01]  /*0310*/  VIADD R11, R19, 0xfffffff2 ;  /* 0xfffffff2130b7836 */ /* 0x000fe20000000000 */
[----:B------:R-:W-:-:S02]  /*0320*/  ISETP.GT.AND P0, PT, R23, -0x1, P0 ;  /* 0xffffffff1700780c */ /* 0x000fc40000704270 */
[----:B------:R-:W-:Y:S01]  /*0330*/  ISETP.LT.AND P1, PT, R7, 0x310, P1 ;  /* 0x000003100700780c */ /* 0x000fe20000f21270 */
[----:B-1----:R-:W-:Y:S01]  /*0340*/  IMAD.WIDE R12, R13, 0x4, R4 ;  /* 0x000000040d0c7825 */ /* 0x002fe200078e0204 */
[----:B------:R-:W-:-:S03]  /*0350*/  ISETP.LT.AND P2, PT, R7, 0x310, P0 ;  /* 0x000003100700780c */ /* 0x000fc60000741270 */
[--C-:B------:R-:W-:Y:S02]  /*0360*/  IMAD.WIDE R14, R15, 0x4, R4.reuse ;  /* 0x000000040f0e7825 */ /* 0x100fe400078e0204 */
[----:B------:R-:W2:Y:S02]  /*0370*/  @P5 LDG.E.EL R18, desc[UR4][R12.64] ;  /* 0x000000040c125981 */ /* 0x000ea4000c2e1900 */
[----:B------:R-:W-:Y:S02]  /*0380*/  VIADD R25, R17, 0xfffffff3 ;  /* 0xfffffff311197836 */ /* 0x000fe40000000000 */
[----:B------:R-:W3:Y:S01]  /*0390*/  @P3 LDG.E.EL R0, desc[UR4][R14.64] ;  /* 0x000000040e003981 */ /* 0x000ee2000c2e1900 */
[----:B------:R-:W-:Y:S01]  /*03a0*/  IMAD.WIDE R8, R9, 0x4, R4 ;  /* 0x0000000409087825 */ /* 0x000fe200078e0204 */
[----:B------:R-:W-:-:S03]  /*03b0*/  ISETP.GT.AND P0, PT, R23, RZ, PT ;  /* 0x000000ff1700720c */ /* 0x000fc60003f04270 */
[--C-:B------:R-:W-:Y:S01]  /*03c0*/  IMAD.WIDE R10, R11, 0x4, R4.reuse ;  /* 0x000000040b0a7825 */ /* 0x100fe200078e0204 */
[----:B------:R-:W-:Y:S01]  /*03d0*/  ISETP.GT.AND P0, PT, R16, -0x1, P0 ;  /* 0xffffffff1000780c */ /* 0x000fe20000704270 */
[----:B------:R1:W4:Y:S02]  /*03e0*/  @P1 LDG.E.EL R20, desc[UR4][R8.64] ;  /* 0x0000000408141981 */ /* 0x000324000c2e1900 */
[----:B------:R-:W-:Y:S02]  /*03f0*/  VIADD R27, R19, 0xfffffff3 ;  /* 0xfffffff3131b7836 */ /* 0x000fe40000000000 */
[--C-:B------:R-:W-:Y:S01]  /*0400*/  IMAD.WIDE R24, R25, 0x4, R4.reuse ;  /* 0x0000000419187825 */ /* 0x100fe200078e0204 */
[----:B------:R5:W4:Y:S03]  /*0410*/  @P2 LDG.E.EL R6, desc[UR4][R10.64] ;  /* 0x000000040a062981 */ /* 0x000b26000c2e1900 */
[----:B------:R-:W-:Y:S01]  /*0420*/  IMAD.WIDE R26, R27, 0x4, R4 ;  /* 0x000000041b1a7825 */ /* 0x000fe200078e0204 */
[----:B------:R5:W4:Y:S01]  /*0430*/  @P3 LDG.E.EL R22, desc[UR4][R24.64] ;  /* 0x0000000418163981 */ /* 0x000b22000c2e1900 */
[----:B------:R-:W-:-:S03]  /*0440*/  ISETP.LT.AND P0, PT, R7, 0x310, P0 ;  /* 0x000003100700780c */ /* 0x000fc60000701270 */
[----:B------:R2:W4:Y:S01]  /*0450*/  @P2 LDG.E.EL R28, desc[UR4][R26.64] ;  /* 0x000000041a1c2981 */ /* 0x000522000c2e1900 */
[C---:B-1----:R-:W-:Y:S01]  /*0460*/  VIADD R9, R19.reuse, 0xffffffff ;  /* 0xffffffff13097836 */ /* 0x042fe20000000000 */
[----:B------:R-:W-:Y:S01]  /*0470*/  ISETP.GT.AND P4, PT, R2, RZ, PT ;  /* 0x000000ff0200720c */ /* 0x000fe20003f84270 */
[----:B0----5:R-:W-:Y:S02]  /*0480*/  VIADD R11, R19, 0xd ;  /* 0x0000000d130b7836 */ /* 0x021fe40000000000 */
[----:B------:R-:W-:Y:S01]  /*0490*/  IMAD.WIDE R8, R9, 0x4, R4 ;  /* 0x0000000409087825 */ /* 0x000fe200078e0204 */
[----:B------:R-:W-:-:S03]  /*04a0*/  ISETP.GT.AND P4, PT, R21, -0x1, P4 ;  /* 0xffffffff1500780c */ /* 0x000fc60002784270 */
[----:B------:R-:W-:Y:S01]  /*04b0*/  IMAD.MOV.U32 R15, RZ, RZ, RZ ;  /* 0x000000ffff0f7224 */ /* 0x000fe200078e00ff */
[----:B------:R0:W5:Y:S01]  /*04c0*/  @P0 LDG.E.EL R29, desc[UR4][R8.64] ;  /* 0x00000004081d0981 */ /* 0x000162000c2e1900 */
[----:B------:R-:W-:Y:S01]  /*04d0*/  IMAD.WIDE R10, R11, 0x4, R4 ;  /* 0x000000040b0a7825 */ /* 0x000fe200078e0204 */
[----:B------:R-:W-:-:S04]  /*04e0*/  ISETP.LT.AND P4, PT, R7, 0x310, P4 ;  /* 0x000003100700780c */ /* 0x000fc80002781270 */
[----:B------:R-:W5:Y:S01]  /*04f0*/  @P0 LDG.E.EL R15, desc[UR4][R10.64] ;  /* 0x000000040a0f0981 */ /* 0x000f62000c2e1900 */
[----:B------:R-:W-:Y:S02]  /*0500*/  VIADD R13, R17, 0xffffffff ;  /* 0xffffffff110d7836 */ /* 0x000fe40000000000 */
[----:B------:R-:W-:Y:S02]  /*0510*/  IMAD.MOV.U32 R24, RZ, RZ, RZ ;  /* 0x000000ffff187224 */ /* 0x000fe400078e00ff */
[----:B------:R-:W-:-:S05]  /*0520*/  IMAD.WIDE R12, R13, 0x4, R4 ;  /* 0x000000040d0c7825 */ /* 0x000fca00078e0204 */
[----:B------:R1:W5:Y:S01]  /*0530*/  @P4 LDG.E.EL R24, desc[UR4][R12.64] ;  /* 0x000000040c184981 */ /* 0x000362000c2e1900 */
[----:B------:R-:W-:Y:S02]  /*0540*/  LOP3.LUT R16, R16, R23, RZ, 0xfc, !PT ;  /* 0x0000001710107212 */ /* 0x000fe400078efcff */
[----:B--2---:R-:W-:Y:S02]  /*0550*/  SEL R27, R18, 0xff800000, P5 ;  /* 0xff800000121b7807 */ /* 0x004fe40002800000 */
[----:B---3--:R-:W-:-:S04]  /*0560*/  SEL R0, R0, 0xff800000, P3 ;  /* 0xff80000000007807 */ /* 0x008fc80001800000 */
[----:B------:R-:W-:Y:S02]  /*0570*/  FSETP.GT.AND P6, PT, R0, R27, PT ;  /* 0x0000001b0000720b */ /* 0x000fe40003fc4000 */
[----:B----4-:R-:W-:Y:S02]  /*0580*/  SEL R25, R20, 0xff800000, P1 ;  /* 0xff80000014197807 */ /* 0x010fe40000800000 */
[----:B------:R-:W-:Y:S02]  /*0590*/  SEL R18, R6, 0xff800000, P2 ;  /* 0xff80000006127807 */ /* 0x000fe40001000000 */
[----:B0-----:R-:W-:Y:S02]  /*05a0*/  SEL R9, R22, 0xff800000, P3 ;  /* 0xff80000016097807 */ /* 0x001fe40001800000 */
[----:B------:R-:W-:Y:S02]  /*05b0*/  FSETP.GT.AND P1, PT, R18, R25, PT ;  /* 0x000000191200720b */ /* 0x000fe40003f24000 */
[----:B------:R-:W-:-:S02]  /*05c0*/  SEL R28, R28, 0xff800000, P2 ;  /* 0xff8000001c1c7807 */ /* 0x000fc40001000000 */
[----:B------:R-:W-:Y:S02]  /*05d0*/  FSETP.NAN.AND P3, PT, R9, R9, PT ;  /* 0x000000090900720b */ /* 0x000fe40003f68000 */
[----:B------:R-:W-:-:S04]  /*05e0*/  FSETP.NAN.AND P2, PT, R0, R0, PT ;  /* 0x000000000000720b */ /* 0x000fc80003f48000 */
[----:B------:R-:W-:Y:S02]  /*05f0*/  @!P6 SEL R0, R0, R27, P2 ;  /* 0x0000001b0000e207 */ /* 0x000fe40001000000 */
[----:B------:R-:W-:Y:S02]  /*0600*/  FSETP.NAN.AND P2, PT, R28, R28, PT ;  /* 0x0000001c1c00720b */ /* 0x000fe40003f48000 */
[----:B------:R-:W-:Y:S02]  /*0610*/  P2R R14, PR, RZ, 0x40 ;  /* 0x00000040ff0e7803 */ /* 0x000fe40000000000 */
[----:B------:R-:W-:Y:S02]  /*0620*/  FSETP.NAN.AND P5, PT, R18, R18, PT ;  /* 0x000000121200720b */ /* 0x000fe40003fa8000 */
[----:B------:R-:W-:Y:S02]  /*0630*/  FSETP.GEU.AND P6, PT, R0, R9, PT ;  /* 0x000000090000720b */ /* 0x000fe40003fce000 */
[----:B-----5:R-:W-:-:S02]  /*0640*/  SEL R29, R29, 0xff800000, P0 ;  /* 0xff8000001d1d7807 */ /* 0x020fc40000000000 */
[----:B------:R-:W-:Y:S02]  /*0650*/  @!P1 SEL R18, R18, R25, P5 ;  /* 0x0000001912129207 */ /* 0x000fe40002800000 */
[----:B------:R-:W-:Y:S02]  /*0660*/  @!P3 SEL R9, R9, R0, !P6 ;  /* 0x000000000909b207 */ /* 0x000fe40007000000 */
[----:B------:R-:W-:Y:S02]  /*0670*/  SEL R0, R15, 0xff800000, P0 ;  /* 0xff8000000f007807 */ /* 0x000fe40000000000 */
[----:B------:R-:W-:Y:S02]  /*0680*/  FSETP.NAN.AND P0, PT, R29, R29, PT ;  /* 0x0000001d1d00720b */ /* 0x000fe40003f08000 */
[----:B------:R-:W-:-:S04]  /*0690*/  FSETP.GEU.AND P5, PT, R18, R28, PT ;  /* 0x0000001c1200720b */ /* 0x000fc80003fae000 */
[----:B------:R-:W-:Y:S02]  /*06a0*/  @!P2 SEL R28, R28, R18, !P5 ;  /* 0x000000121c1ca207 */ /* 0x000fe40006800000 */
[----:B-1----:R-:W-:Y:S02]  /*06b0*/  P2R R12, PR, RZ, 0x2 ;  /* 0x00000002ff0c7803 */ /* 0x002fe40000000000 */
[----:B------:R-:W-:Y:S02]  /*06c0*/  FSETP.GEU.AND P1, PT, R28, R29, PT ;  /* 0x0000001d1c00720b */ /* 0x000fe40003f2e000 */
[----:B------:R-:W-:Y:S02]  /*06d0*/  SEL R24, R24, 0xff800000, P4 ;  /* 0xff80000018187807 */ /* 0x000fe40002000000 */
[----:B------:R-:W-:Y:S02]  /*06e0*/  @!P0 SEL R29, R29, R28, !P1 ;  /* 0x0000001c1d1d8207 */ /* 0x000fe40004800000 */
[----:B------:R-:W-:-:S02]  /*06f0*/  FSETP.NAN.AND P0, PT, R24, R24, PT ;  /* 0x000000181800720b */ /* 0x000fc40003f08000 */
[----:B------:R-:W-:Y:S02]  /*0700*/  P2R R18, PR, RZ, 0x2 ;  /* 0x00000002ff127803 */ /* 0x000fe40000000000 */
[----:B------:R-:W-:-:S09]  /*0710*/  FSETP.GEU.AND P1, PT, R9, R24, PT ;  /* 0x000000180900720b */ /* 0x000fd20003f2e000 */
[----:B------:R-:W-:Y:S02]  /*0720*/  @!P0 SEL R24, R24, R9, !P1 ;  /* 0x0000000918188207 */ /* 0x000fe40004800000 */
[----:B------:R-:W-:-:S04]  /*0730*/  ISETP.GE.AND P0, PT, R7, 0x310, PT ;  /* 0x000003100700780c */ /* 0x000fc80003f06270 */
[----:B------:R-:W-:Y:S01]  /*0740*/  ISETP.GT.AND P3, PT, R16, -0x1, !P0 ;  /* 0xffffffff1000780c */ /* 0x000fe20004764270 */
[----:B------:R-:W-:Y:S02]  /*0750*/  IMAD.MOV.U32 R22, RZ, RZ, RZ ;  /* 0x000000ffff167224 */ /* 0x000fe400078e00ff */
[----:B------:R-:W-:-:S10]  /*0760*/  IMAD.WIDE R8, R19, 0x4, R4 ;  /* 0x0000000413087825 */ /* 0x000fd400078e0204 */
[----:B------:R-:W2:Y:S01]  /*0770*/  @P3 LDG.E.EL R22, desc[UR4][R8.64] ;  /* 0x0000000408163981 */ /* 0x000ea2000c2e1900 */
[----:B------:R-:W-:Y:S02]  /*0780*/  P2R R20, PR, RZ, 0x2 ;  /* 0x00000002ff147803 */ /* 0x000fe40000000000 */
[----:B------:R-:W-:Y:S01]  /*0790*/  LOP3.LUT R2, R21, R2, RZ, 0xfc, !PT ;  /* 0x0000000215027212 */ /* 0x000fe200078efcff */
[----:B------:R-:W-:Y:S02]  /*07a0*/  IMAD.MOV.U32 R13, RZ, RZ, RZ ;  /* 0x000000ffff0d7224 */ /* 0x000fe400078e00ff */
[----:B------:R-:W-:Y:S01]  /*07b0*/  IMAD.WIDE R10, R17, 0x4, R4 ;  /* 0x00000004110a7825 */ /* 0x000fe200078e0204 */
[----:B--2---:R-:W-:-:S04]  /*07c0*/  SEL R22, R22, 0xff800000, P3 ;  /* 0xff80000016167807 */ /* 0x004fc80001800000 */
[-C--:B------:R-:W-:Y:S02]  /*07d0*/  FSETP.NAN.AND P2, PT, R22, R22.reuse, PT ;  /* 0x000000161600720b */ /* 0x080fe40003f48000 */
[----:B------:R-:W-:-:S11]  /*07e0*/  FSETP.GEU.AND P1, PT, R29, R22, PT ;  /* 0x000000161d00720b */ /* 0x000fd60003f2e000 */
[----:B------:R-:W-:Y:S02]  /*07f0*/  @!P2 SEL R22, R22, R29, !P1 ;  /* 0x0000001d1616a207 */ /* 0x000fe40004800000 */
[----:B------:R-:W-:-:S13]  /*0800*/  ISETP.GT.AND P2, PT, R2, -0x1, !P0 ;  /* 0xffffffff0200780c */ /* 0x000fda0004744270 */
[----:B------:R-:W2:Y:S01]  /*0810*/  @P2 LDG.E.EL R13, desc[UR4][R10.64] ;  /* 0x000000040a0d2981 */ /* 0x000ea2000c2e1900 */
[----:B------:R-:W-:Y:S02]  /*0820*/  P2R R6, PR, RZ, 0x40 ;  /* 0x00000040ff067803 */ /* 0x000fe40000000000 */
[----:B--2---:R-:W-:Y:S01]  /*0830*/  SEL R15, R13, 0xff800000, P2 ;  /* 0xff8000000d0f7807 */ /* 0x004fe20001000000 */
[----:B------:R-:W-:-:S06]  /*0840*/  IMAD.MOV.U32 R13, RZ, RZ, RZ ;  /* 0x000000ffff0d7224 */ /* 0x000fcc00078e00ff */
[----:B------:R0:W2:Y:S01]  /*0850*/  @P3 LDG.E.EL R13, desc[UR4][R8.64+0x4] ;  /* 0x00000404080d3981 */ /* 0x0000a2000c2e1900 */
[-C--:B------:R-:W-:Y:S02]  /*0860*/  FSETP.NAN.AND P6, PT, R15, R15.reuse, PT ;  /* 0x0000000f0f00720b */ /* 0x080fe40003fc8000 */
[----:B------:R-:W-:Y:S02]  /*0870*/  P2R R16, PR, RZ, 0x2 ;  /* 0x00000002ff107803 */ /* 0x000fe40000000000 */
[----:B------:R-:W-:-:S09]  /*0880*/  FSETP.GEU.AND P1, PT, R24, R15, PT ;  /* 0x0000000f1800720b */ /* 0x000fd20003f2e000 */
[----:B------:R-:W-:Y:S02]  /*0890*/  @!P6 SEL R15, R15, R24, !P1 ;  /* 0x000000180f0fe207 */ /* 0x000fe40004800000 */
[----:B------:R-:W-:Y:S01]  /*08a0*/  P2R R2, PR, RZ, 0x2 ;  /* 0x00000002ff027803 */ /* 0x000fe20000000000 */
[----:B0-----:R-:W-:Y:S02]  /*08b0*/  VIADD R9, R17, 0xd ;  /* 0x0000000d11097836 */ /* 0x001fe40000000000 */
[----:B------:R-:W-:Y:S02]  /*08c0*/  IMAD.MOV.U32 R25, RZ, RZ, RZ ;  /* 0x000000ffff197224 */ /* 0x000fe400078e00ff */
[----:B------:R-:W-:-:S05]  /*08d0*/  IMAD.WIDE R8, R9, 0x4, R4 ;  /* 0x0000000409087825 */ /* 0x000fca00078e0204 */
[----:B------:R-:W3:Y:S01]  /*08e0*/  @P4 LDG.E.EL R25, desc[UR4][R8.64] ;  /* 0x0000000408194981 */ /* 0x000ee2000c2e1900 */
[----:B--2---:R-:W-:-:S04]  /*08f0*/  SEL R13, R13, 0xff800000, P3 ;  /* 0xff8000000d0d7807 */ /* 0x004fc80001800000 */
[-C--:B------:R-:W-:Y:S02]  /*0900*/  FSETP.NAN.AND P6, PT, R13, R13.reuse, PT ;  /* 0x0000000d0d00720b */ /* 0x080fe40003fc8000 */
[----:B------:R-:W-:-:S11]  /*0910*/  FSETP.GEU.AND P1, PT, R22, R13, PT ;  /* 0x0000000d1600720b */ /* 0x000fd60003f2e000 */
[----:B------:R-:W-:Y:S01]  /*0920*/  @!P6 SEL R13, R13, R22, !P1 ;  /* 0x000000160d0de207 */ /* 0x000fe20004800000 */
[----:B------:R-:W-:-:S06]  /*0930*/  IMAD.MOV.U32 R22, RZ, RZ, RZ ;  /* 0x000000ffff167224 */ /* 0x000fcc00078e00ff */
[----:B------:R0:W2:Y:S01]  /*0940*/  @P2 LDG.E.EL R22, desc[UR4][R10.64+0x4] ;  /* 0x000004040a162981 */ /* 0x0000a2000c2e1900 */
[----:B---3--:R-:W-:Y:S02]  /*0950*/  SEL R25, R25, 0xff800000, P4 ;  /* 0xff80000019197807 */ /* 0x008fe40002000000 */
[----:B------:R-:W-:Y:S02]  /*0960*/  FSETP.NAN.AND P4, PT, R0, R0, PT ;  /* 0x000000000000720b */ /* 0x000fe40003f88000 */
[----:B------:R-:W-:Y:S01]  /*0970*/  P2R R21, PR, RZ, 0x2 ;  /* 0x00000002ff157803 */ /* 0x000fe20000000000 */
[----:B0-----:R-:W-:Y:S02]  /*0980*/  VIADD R11, R19, 0xe ;  /* 0x0000000e130b7836 */ /* 0x001fe40000000000 */
[----:B------:R-:W-:Y:S02]  /*0990*/  IMAD.MOV.U32 R8, RZ, RZ, RZ ;  /* 0x000000ffff087224 */ /* 0x000fe400078e00ff */
[----:B------:R-:W-:Y:S01]  /*09a0*/  IMAD.WIDE R10, R11, 0x4, R4 ;  /* 0x000000040b0a7825 */ /* 0x000fe200078e0204 */
[----:B--2---:R-:W-:-:S04]  /*09b0*/  SEL R26, R22, 0xff800000, P2 ;  /* 0xff800000161a7807 */ /* 0x004fc80001000000 */
[-C--:B------:R-:W-:Y:S02]  /*09c0*/  FSETP.NAN.AND P6, PT, R26, R26.reuse, PT ;  /* 0x0000001a1a00720b */ /* 0x080fe40003fc8000 */
[----:B------:R-:W-:-:S11]  /*09d0*/  FSETP.GEU.AND P1, PT, R15, R26, PT ;  /* 0x0000001a0f00720b */ /* 0x000fd60003f2e000 */
[----:B------:R-:W-:Y:S02]  /*09e0*/  @!P6 SEL R26, R26, R15, !P1 ;  /* 0x0000000f1a1ae207 */ /* 0x000fe40004800000 */
[----:B------:R-:W-:Y:S01]  /*09f0*/  FSETP.GEU.AND P6, PT, R13, R0, PT ;  /* 0x000000000d00720b */ /* 0x000fe20003fce000 */
[----:B------:R-:W-:-:S03]  /*0a00*/  IMAD.MOV.U32 R15, RZ, RZ, RZ ;  /* 0x000000ffff0f7224 */ /* 0x000fc600078e00ff */
[----:B------:R-:W-:Y:S01]  /*0a10*/  @!P4 SEL R0, R0, R13, !P6 ;  /* 0x0000000d0000c207 */ /* 0x000fe20007000000 */
[----:B------:R-:W-:Y:S01]  /*0a20*/  VIADD R13, R19, 0xf ;  /* 0x0000000f130d7836 */ /* 0x000fe20000000000 */
[----:B------:R-:W-:Y:S01]  /*0a30*/  P2R R24, PR, RZ, 0x2 ;  /* 0x00000002ff187803 */ /* 0x000fe20000000000 */
[----:B------:R-:W2:Y:S01]  /*0a40*/  @P3 LDG.E.EL R15, desc[UR4][R10.64] ;  /* 0x000000040a0f3981 */ /* 0x000ea2000c2e1900 */
[----:B------:R-:W-:Y:S01]  /*0a50*/  ISETP.NE.AND P1, PT, R12, RZ, PT ;  /* 0x000000ff0c00720c */ /* 0x000fe20003f25270 */
[----:B------:R-:W-:-:S05]  /*0a60*/  IMAD.WIDE R12, R13, 0x4, R4 ;  /* 0x000000040d0c7825 */ /* 0x000fca00078e0204 */
[----:B------:R-:W3:Y:S01]  /*0a70*/  @P3 LDG.E.EL R8, desc[UR4][R12.64] ;  /* 0x000000040c083981 */ /* 0x000ee2000c2e1900 */
[-C--:B------:R-:W-:Y:S02]  /*0a80*/  FSETP.NAN.AND P4, PT, R25, R25.reuse, PT ;  /* 0x000000191900720b */ /* 0x080fe40003f88000 */
[----:B------:R-:W-:Y:S02]  /*0a90*/  P2R R22, PR, RZ, 0x40 ;  /* 0x00000040ff167803 */ /* 0x000fe40000000000 */
[----:B------:R-:W-:-:S09]  /*0aa0*/  FSETP.GEU.AND P6, PT, R26, R25, PT ;  /* 0x000000191a00720b */ /* 0x000fd20003fce000 */
[----:B------:R-:W-:Y:S02]  /*0ab0*/  @!P4 SEL R25, R25, R26, !P6 ;  /* 0x0000001a1919c207 */ /* 0x000fe40007000000 */
[----:B--2---:R-:W-:Y:S02]  /*0ac0*/  SEL R9, R15, 0xff800000, P3 ;  /* 0xff8000000f097807 */ /* 0x004fe40001800000 */
[----:B---3--:R-:W-:Y:S02]  /*0ad0*/  SEL R8, R8, 0xff800000, P3 ;  /* 0xff80000008087807 */ /* 0x008fe40001800000 */
[-C--:B------:R-:W-:Y:S02]  /*0ae0*/  FSETP.NAN.AND P3, PT, R9, R9.reuse, PT ;  /* 0x000000090900720b */ /* 0x080fe40003f68000 */
[----:B------:R-:W-:Y:S01]  /*0af0*/  FSETP.GEU.AND P4, PT, R0, R9, PT ;  /* 0x000000090000720b */ /* 0x000fe20003f8e000 */
[----:B------:R-:W-:-:S03]  /*0b00*/  VIADD R15, R17, 0xe ;  /* 0x0000000e110f7836 */ /* 0x000fc60000000000 */
[----:B------:R-:W-:-:S07]  /*0b10*/  P2R R12, PR, RZ, 0x10 ;  /* 0x00000010ff0c7803 */ /* 0x000fce0000000000 */
[----:B------:R-:W-:Y:S01]  /*0b20*/  @!P3 SEL R9, R9, R0, !P4 ;  /* 0x000000000909b207 */ /* 0x000fe20006000000 */
[----:B------:R-:W-:Y:S01]  /*0b30*/  IMAD.MOV.U32 R0, RZ, RZ, RZ ;  /* 0x000000ffff007224 */ /* 0x000fe200078e00ff */
[----:B------:R-:W-:Y:S01]  /*0b40*/  ISETP.NE.AND P4, PT, R14, RZ, PT ;  /* 0x000000ff0e00720c */ /* 0x000fe20003f85270 */
[----:B------:R-:W-:-:S05]  /*0b50*/  IMAD.WIDE R14, R15, 0x4, R4 ;  /* 0x000000040f0e7825 */ /* 0x000fca00078e0204 */
[----:B------:R0:W2:Y:S01]  /*0b60*/  @P2 LDG.E.EL R0, desc[UR4][R14.64] ;  /* 0x000000040e002981 */ /* 0x0000a2000c2e1900 */
[----:B------:R-:W-:Y:S01]  /*0b70*/  P2R R23, PR, RZ, 0x40 ;  /* 0x00000040ff177803 */ /* 0x000fe20000000000 */
[----:B------:R-:W-:Y:S02]  /*0b80*/  VIADD R11, R17, 0xf ;  /* 0x0000000f110b7836 */ /* 0x000fe40000000000 */
[----:B------:R-:W-:-:S04]  /*0b90*/  IMAD.HI R13, R7, 0x5397829d, RZ ;  /* 0x5397829d070d7827 */ /* 0x000fc800078e02ff */
[----:B------:R-:W-:Y:S02]  /*0ba0*/  IMAD.WIDE R10, R11, 0x4, R4 ;  /* 0x000000040b0a7825 */ /* 0x000fe400078e0204 */
[----:B------:R-:W1:Y:S01]  /*0bb0*/  LDC.64 R4, c[0x0][0x220] ;  /* 0x00008800ff047b82 */ /* 0x000e620000000a00 */
[----:B0-----:R-:W-:-:S04]  /*0bc0*/  SHF.R.U32.HI R14, RZ, 0x1f, R13 ;  /* 0x0000001fff0e7819 */ /* 0x001fc8000001160d */
[----:B------:R-:W-:-:S04]  /*0bd0*/  LEA.HI.SX32 R13, R13, R14, 0x1c ;  /* 0x0000000e0d0d7211 */ /* 0x000fc800078fe2ff */
[----:B------:R-:W-:-:S04]  /*0be0*/  LEA.HI R14, R13, R13, RZ, 0x2 ;  /* 0x0000000d0d0e7211 */ /* 0x000fc800078f10ff */
[----:B------:R-:W-:-:S05]  /*0bf0*/  LOP3.LUT R14, R14, 0xfffffffc, RZ, 0xc0, !PT ;  /* 0xfffffffc0e0e7812 */ /* 0x000fca00078ec0ff */
[----:B------:R-:W-:Y:S02]  /*0c00*/  IMAD.IADD R13, R13, 0x1, -R14 ;  /* 0x000000010d0d7824 */ /* 0x000fe400078e0a0e */
[----:B------:R-:W-:Y:S01]  /*0c10*/  IMAD.MOV.U32 R14, RZ, RZ, RZ ;  /* 0x000000ffff0e7224 */ /* 0x000fe200078e00ff */
[----:B--2---:R-:W-:-:S04]  /*0c20*/  SEL R0, R0, 0xff800000, P2 ;  /* 0xff80000000007807 */ /* 0x004fc80001000000 */
[-C--:B------:R-:W-:Y:S02]  /*0c30*/  FSETP.NAN.AND P6, PT, R0, R0.reuse, PT ;  /* 0x000000000000720b */ /* 0x080fe40003fc8000 */
[----:B------:R-:W-:-:S04]  /*0c40*/  FSETP.GEU.AND P3, PT, R25, R0, PT ;  /* 0x000000001900720b */ /* 0x000fc80003f6e000 */
[----:B------:R-:W-:-:S07]  /*0c50*/  P2R R15, PR, RZ, 0x8 ;  /* 0x00000008ff0f7803 */ /* 0x000fce0000000000 */
[----:B------:R-:W-:Y:S02]  /*0c60*/  @!P6 SEL R0, R0, R25, !P3 ;  /* 0x000000190000e207 */ /* 0x000fe40005800000 */
[----:B------:R-:W-:-:S04]  /*0c70*/  ISETP.NE.AND P3, PT, R16, RZ, PT ;  /* 0x000000ff1000720c */ /* 0x000fc80003f65270 */
[----:B------:R-:W-:Y:S02]  /*0c80*/  P2R R16, PR, RZ, 0x8 ;  /* 0x00000008ff107803 */ /* 0x000fe40000000000 */
[----:B------:R-:W-:Y:S02]  /*0c90*/  ISETP.NE.AND P3, PT, R20, RZ, PT ;  /* 0x000000ff1400720c */ /* 0x000fe40003f65270 */
[----:B------:R-:W-:Y:S02]  /*0ca0*/  SEL R20, RZ, 0x1, !P1 ;  /* 0x00000001ff147807 */ /* 0x000fe40004800000 */
[-C--:B------:R-:W-:Y:S02]  /*0cb0*/  FSETP.NAN.AND P1, PT, R8, R8.reuse, PT ;  /* 0x000000080800720b */ /* 0x080fe40003f28000 */
[----:B------:R-:W-:-:S11]  /*0cc0*/  FSETP.GEU.AND P6, PT, R9, R8, PT ;  /* 0x000000080900720b */ /* 0x000fd60003fce000 */
[----:B------:R-:W-:Y:S01]  /*0cd0*/  @!P1 FSEL R8, R8, R9, !P6 ;  /* 0x0000000908089208 */ /* 0x000fe20007000000 */
[----:B------:R-:W-:-:S06]  /*0ce0*/  IMAD.MOV.U32 R9, RZ, RZ, RZ ;  /* 0x000000ffff097224 */ /* 0x000fcc00078e00ff */
[----:B------:R1:W2:Y:S02]  /*0cf0*/  @P2 LDG.E.EL R9, desc[UR4][R10.64] ;  /* 0x000000040a092981 */ /* 0x0002a4000c2e1900 */
[----:B-1----:R-:W-:-:S05]  /*0d00*/  IMAD.WIDE R10, R13, 0x4, R4 ;  /* 0x000000040d0a7825 */ /* 0x002fca00078e0204 */
[----:B------:R-:W3:Y:S01]  /*0d10*/  @!P0 LDG.E.EL R14, desc[UR4][R10.64] ;  /* 0x000000040a0e8981 */ /* 0x000ee2000c2e1900 */
[----:B------:R-:W-:Y:S02]  /*0d20*/  SEL R19, RZ, 0x1, !P4 ;  /* 0x00000001ff137807 */ /* 0x000fe40006000000 */
[----:B------:R-:W-:Y:S02]  /*0d30*/  ISETP.NE.AND P4, PT, R24, RZ, PT ;  /* 0x000000ff1800720c */ /* 0x000fe40003f85270 */
[----:B------:R-:W-:Y:S02]  /*0d40*/  SEL R20, R20, 0x2, P5 ;  /* 0x0000000214147807 */ /* 0x000fe40002800000 */
[----:B------:R-:W-:Y:S01]  /*0d50*/  ISETP.NE.AND P5, PT, R18, RZ, PT ;  /* 0x000000ff1200720c */ /* 0x000fe20003fa5270 */
[----:B------:R-:W-:-:S03]  /*0d60*/  IMAD.MOV.U32 R18, RZ, RZ, 0x3e800000 ;  /* 0x3e800000ff127424 */ /* 0x000fc600078e00ff */
[----:B------:R-:W-:Y:S01]  /*0d70*/  SEL R20, R20, 0x3, P5 ;  /* 0x0000000314147807 */ /* 0x000fe20002800000 */
[----:B---3--:R-:W-:-:S04]  /*0d80*/  FADD R24, R14, 9.9999997473787516356e-06 ;  /* 0x3727c5ac0e187421 */ /* 0x008fc80000000000 */
[----:B------:R-:W0:Y:S01]  /*0d90*/  MUFU.SQRT R14, R24 ;  /* 0x00000018000e7308 */ /* 0x000e220000002000 */
[----:B--2---:R-:W-:Y:S02]  /*0da0*/  SEL R9, R9, 0xff800000, P2 ;  /* 0xff80000009097807 */ /* 0x004fe40001000000 */
[C---:B0-----:R-:W-:Y:S02]  /*0db0*/  FSETP.GT.AND P1, PT, R14.reuse, 8.50705917302346158658e+37, PT ;  /* 0x7e8000000e00780b */ /* 0x041fe40003f24000 */
[----:B------:R-:W-:Y:S02]  /*0dc0*/  FSETP.GEU.AND P2, PT, R14, 1.175494350822287508e-38, PT ;  /* 0x008000000e00780b */ /* 0x000fe40003f4e000 */
[----:B------:R-:W-:Y:S02]  /*0dd0*/  FSEL R17, R18, 1, P1 ;  /* 0x3f80000012117808 */ /* 0x000fe40000800000 */
[----:B------:R-:W-:-:S07]  /*0de0*/  FSETP.NAN.AND P5, PT, R9, R9, PT ;  /* 0x000000090900720b */ /* 0x000fce0003fa8000 */
[----:B------:R-:W-:Y:S02]  /*0df0*/  @P1 FMUL R14, R14, 0.25 ;  /* 0x3e8000000e0e1820 */ /* 0x000fe40000400000 */
[----:B------:R-:W-:Y:S02]  /*0e00*/  @!P2 FMUL R17, R17, 16777216 ;  /* 0x4b8000001111a820 */ /* 0x000fe40000400000 */
[----:B------:R-:W-:Y:S01]  /*0e10*/  @!P2 FMUL R14, R14, 16777216 ;  /* 0x4b8000000e0ea820 */ /* 0x000fe20000400000 */
[----:B------:R-:W-:Y:S01]  /*0e20*/  ISETP.NE.AND P2, PT, R2, RZ, PT ;  /* 0x000000ff0200720c */ /* 0x000fe20003f45270 */
[----:B------:R-:W-:Y:S01]  /*0e30*/  IMAD.HI R2, R3, 0x5397829d, RZ ;  /* 0x5397829d03027827 */ /* 0x000fe200078e02ff */
[----:B------:R-:W-:-:S04]  /*0e40*/  ISETP.NE.AND P1, PT, R6, RZ, PT ;  /* 0x000000ff0600720c */ /* 0x000fc80003f25270 */
[----:B------:R-:W-:Y:S02]  /*0e50*/  SHF.R.U32.HI R3, RZ, 0x1f, R2 ;  /* 0x0000001fff037819 */ /* 0x000fe40000011602 */
[----:B------:R-:W-:Y:S02]  /*0e60*/  SEL R19, R19, 0x2, P1 ;  /* 0x0000000213137807 */ /* 0x000fe40000800000 */
[----:B------:R-:W-:Y:S02]  /*0e70*/  FSETP.GEU.AND P1, PT, R0, R9, PT ;  /* 0x000000090000720b */ /* 0x000fe40003f2e000 */
[----:B------:R-:W-:Y:S02]  /*0e80*/  LEA.HI.SX32 R3, R2, R3, 0x1c ;  /* 0x0000000302037211 */ /* 0x000fe400078fe2ff */
[----:B------:R-:W-:Y:S02]  /*0e90*/  @!P5 FSEL R9, R9, R0, !P1 ;  /* 0x000000000909d208 */ /* 0x000fe40004800000 */
[----:B------:R-:W-:-:S02]  /*0ea0*/  LEA.HI R0, R3, R3, RZ, 0x2 ;  /* 0x0000000303007211 */ /* 0x000fc400078f10ff */
[----:B------:R-:W-:Y:S02]  /*0eb0*/  SEL R10, R19, 0x3, P3 ;  /* 0x00000003130a7807 */ /* 0x000fe40001800000 */
[----:B------:R-:W-:Y:S02]  /*0ec0*/  ISETP.NE.AND P3, PT, R16, RZ, PT ;  /* 0x000000ff1000720c */ /* 0x000fe40003f65270 */
[----:B------:R-:W-:Y:S02]  /*0ed0*/  LOP3.LUT R0, R0, 0xfffffffc, RZ, 0xc0, !PT ;  /* 0xfffffffc00007812 */ /* 0x000fe400078ec0ff */
[----:B------:R-:W-:Y:S02]  /*0ee0*/  ISETP.NE.AND P5, PT, R21, RZ, PT ;  /* 0x000000ff1500720c */ /* 0x000fe40003fa5270 */
[----:B------:R-:W-:Y:S01]  /*0ef0*/  SEL R20, R20, 0x4, P3 ;  /* 0x0000000414147807 */ /* 0x000fe20001800000 */
[----:B------:R-:W-:Y:S01]  /*0f00*/  IMAD.IADD R11, R3, 0x1, -R0 ;  /* 0x00000001030b7824 */ /* 0x000fe200078e0a00 */
[----:B------:R-:W-:Y:S01]  /*0f10*/  ISETP.NE.AND P3, PT, R15, RZ, PT ;  /* 0x000000ff0f00720c */ /* 0x000fe20003f65270 */
[----:B------:R-:W-:Y:S01]  /*0f20*/  IMAD.MOV.U32 R0, RZ, RZ, RZ ;  /* 0x000000ffff007224 */ /* 0x000fe200078e00ff */
[----:B------:R-:W-:Y:S01]  /*0f30*/  SEL R15, R20, 0x5, P5 ;  /* 0x00000005140f7807 */ /* 0x000fe20002800000 */
[----:B------:R-:W-:Y:S01]  /*0f40*/  IMAD.WIDE R20, R11, 0x4, R4 ;  /* 0x000000040b147825 */ /* 0x000fe200078e0204 */
[----:B------:R-:W0:Y:S04]  /*0f50*/  LDC.64 R2, c[0x0][0x228] ;  /* 0x00008a00ff027b82 */ /* 0x000e280000000a00 */
[----:B------:R1:W2:Y:S04]  /*0f60*/  @!P0 LDG.E.EL R0, desc[UR4][R20.64] ;  /* 0x0000000414008981 */ /* 0x0002a8000c2e1900 */
[----:B------:R-:W3:Y:S01]  /*0f70*/  LDC.64 R4, c[0x0][0x218] ;  /* 0x00008600ff047b82 */ /* 0x000ee20000000a00 */
[----:B------:R-:W-:Y:S01]  /*0f80*/  SEL R10, R10, 0x4, P2 ;  /* 0x000000040a0a7807 */ /* 0x000fe20001000000 */
[----:B-1----:R-:W-:-:S02]  /*0f90*/  IMAD.MOV.U32 R21, RZ, RZ, RZ ;  /* 0x000000ffff157224 */ /* 0x002fc400078e00ff */
[----:B---3--:R-:W-:-:S04]  /*0fa0*/  IMAD.WIDE R24, R13, 0x4, R4 ;  /* 0x000000040d187825 */ /* 0x008fc800078e0204 */
[----:B------:R-:W-:Y:S01]  /*0fb0*/  IMAD.WIDE R26, R11, 0x4, R4 ;  /* 0x000000040b1a7825 */ /* 0x000fe200078e0204 */
[----:B------:R-:W3:Y:S03]  /*0fc0*/  @!P0 LDG.E.EL R21, desc[UR4][R24.64] ;  /* 0x0000000418158981 */ /* 0x000ee6000c2e1900 */
[----:B0-----:R-:W-:Y:S01]  /*0fd0*/  IMAD.WIDE R4, R13, 0x4, R2 ;  /* 0x000000040d047825 */ /* 0x001fe200078e0202 */
[----:B------:R-:W-:Y:S02]  /*0fe0*/  SEL R10, R10, 0x5, P4 ;  /* 0x000000050a0a7807 */ /* 0x000fe40002000000 */
[----:B------:R-:W-:Y:S01]  /*0ff0*/  ISETP.NE.AND P4, PT, R12, RZ, PT ;  /* 0x000000ff0c00720c */ /* 0x000fe20003f85270 */
[----:B------:R-:W-:-:S06]  /*1000*/  IMAD.MOV.U32 R20, RZ, RZ, RZ ;  /* 0x000000ffff147224 */ /* 0x000fcc00078e00ff */
[----:B------:R0:W4:Y:S01]  /*1010*/  @!P0 LDG.E.EL R20, desc[UR4][R4.64] ;  /* 0x0000000404148981 */ /* 0x000122000c2e1900 */
[----:B------:R-:W-:Y:S01]  /*1020*/  MUFU.RCP R14, R14 ;  /* 0x0000000e000e7308 */ /* 0x000fe20000001000 */
[----:B0-----:R-:W0:Y:S01]  /*1030*/  LDC.64 R4, c[0x0][0x248] ;  /* 0x00009200ff047b82 */ /* 0x001e220000000a00 */
[----:B--2---:R-:W-:-:S06]  /*1040*/  FADD R16, R0, 9.9999997473787516356e-06 ;  /* 0x3727c5ac00107421 */ /* 0x004fcc0000000000 */
[----:B------:R-:W1:Y:S02]  /*1050*/  MUFU.SQRT R6, R16 ;  /* 0x0000001000067308 */ /* 0x000e640000002000 */
[----:B-1----:R-:W-:-:S04]  /*1060*/  FSETP.GT.AND P2, PT, R6, 8.50705917302346158658e+37, PT ;  /* 0x7e8000000600780b */ /* 0x002fc80003f44000 */
[----:B------:R-:W-:Y:S01]  /*1070*/  FSEL R0, R18, 1, P2 ;  /* 0x3f80000012007808 */ /* 0x000fe20001000000 */
[----:B------:R-:W-:Y:S02]  /*1080*/  IMAD.WIDE R18, R11, 0x4, R2 ;  /* 0x000000040b127825 */ /* 0x000fe400078e0202 */
[----:B------:R-:W1:Y:S01]  /*1090*/  LDC.64 R2, c[0x0][0x230] ;  /* 0x00008c00ff027b82 */ /* 0x000e620000000a00 */
[----:B------:R-:W-:Y:S01]  /*10a0*/  FSETP.GEU.AND P5, PT, R6, 1.175494350822287508e-38, PT ;  /* 0x008000000600780b */ /* 0x000fe20003fae000 */
[----:B------:R-:W-:-:S04]  /*10b0*/  IMAD.MOV.U32 R16, RZ, RZ, RZ ;  /* 0x000000ffff107224 */ /* 0x000fc800078e00ff */
[----:B------:R-:W-:Y:S01]  /*10c0*/  @P2 FMUL R6, R6, 0.25 ;  /* 0x3e80000006062820 */ /* 0x000fe20000400000 */
[----:B------:R-:W-:Y:S01]  /*10d0*/  ISETP.NE.AND P2, PT, R22, RZ, PT ;  /* 0x000000ff1600720c */ /* 0x000fe20003f45270 */
[----:B------:R2:W5:Y:S03]  /*10e0*/  @!P0 LDG.E.EL R16, desc[UR4][R26.64] ;  /* 0x000000041a108981 */ /* 0x000566000c2e1900 */
[----:B------:R-:W-:Y:S02]  /*10f0*/  SEL R15, R15, 0x6, P2 ;  /* 0x000000060f0f7807 */ /* 0x000fe40001000000 */
[----:B------:R-:W-:Y:S02]  /*1100*/  ISETP.NE.AND P2, PT, R23, RZ, PT ;  /* 0x000000ff1700720c */ /* 0x000fe40003f45270 */
[----:B------:R-:W-:Y:S01]  /*1110*/  CS2R R22, SRZ ;  /* 0x0000000000167805 */ /* 0x000fe2000001ff00 */
[----:B--2---:R-:W-:-:S05]  /*1120*/  IMAD.MOV.U32 R27, RZ, RZ, RZ ;  /* 0x000000ffff1b7224 */ /* 0x004fca00078e00ff */
[----:B------:R-:W2:Y:S01]  /*1130*/  @!P0 LDG.E.EL R22, desc[UR4][R18.64] ;  /* 0x0000000412168981 */ /* 0x000ea2000c2e1900 */
[----:B-1----:R-:W-:-:S04]  /*1140*/  IMAD.WIDE R12, R13, 0x4, R2 ;  /* 0x000000040d0c7825 */ /* 0x002fc800078e0202 */
[----:B------:R-:W-:Y:S01]  /*1150*/  IMAD.WIDE R24, R11, 0x4, R2 ;  /* 0x000000040b187825 */ /* 0x000fe200078e0202 */
[----:B------:R1:W4:Y:S03]  /*1160*/  @!P0 LDG.E.EL R23, desc[UR4][R12.64] ;  /* 0x000000040c178981 */ /* 0x000326000c2e1900 */
[----:B------:R-:W-:Y:S01]  /*1170*/  @!P5 FMUL R6, R6, 16777216 ;  /* 0x4b8000000606d820 */ /* 0x000fe20000400000 */
[----:B------:R-:W0:Y:S01]  /*1180*/  LDC.64 R2, c[0x0][0x238] ;  /* 0x00008e00ff027b82 */ /* 0x000e220000000a00 */
[----:B------:R-:W2:Y:S02]  /*1190*/  @!P0 LDG.E.EL R27, desc[UR4][R24.64] ;  /* 0x00000004181b8981 */ /* 0x000ea4000c2e1900 */
[----:B------:R-:W3:Y:S01]  /*11a0*/  MUFU.RCP R11, R6 ;  /* 0x00000006000b7308 */ /* 0x000ee20000001000 */
[----:B------:R-:W-:Y:S01]  /*11b0*/  @!P5 FMUL R0, R0, 16777216 ;  /* 0x4b8000000000d820 */ /* 0x000fe20000400000 */
[----:B------:R-:W-:Y:S01]  /*11c0*/  SEL R15, R15, 0x7, P4 ;  /* 0x000000070f0f7807 */ /* 0x000fe20002000000 */
[----:B------:R-:W-:-:S02]  /*11d0*/  FMUL R17, R14, R17 ;  /* 0x000000110e117220 */ /* 0x000fc40000400000 */
[----:B-1----:R-:W1:Y:S01]  /*11e0*/  LDC.64 R12, c[0x0][0x250] ;  /* 0x00009400ff0c7b82 */ /* 0x002e620000000a00 */
[----:B------:R-:W-:Y:S01]  /*11f0*/  SEL R14, R15, 0x8, P6 ;  /* 0x000000080f0e7807 */ /* 0x000fe20003000000 */
[----:B---3--:R-:W-:Y:S01]  /*1200*/  FMUL R18, R11, R0 ;  /* 0x000000000b127220 */ /* 0x008fe20000400000 */
[----:B------:R-:W-:Y:S01]  /*1210*/  SEL R0, R10, 0x6, P2 ;  /* 0x000000060a007807 */ /* 0x000fe20001000000 */
[----:B------:R-:W-:-:S03]  /*1220*/  FADD R10, R8, -R21 ;  /* 0x80000015080a7221 */ /* 0x000fc60000000000 */
[----:B------:R-:W-:Y:S01]  /*1230*/  SEL R0, R0, 0x7, P3 ;  /* 0x0000000700007807 */ /* 0x000fe20001800000 */
[----:B------:R-:W-:Y:S01]  /*1240*/  FMUL R6, R10, R17 ;  /* 0x000000110a067220 */ /* 0x000fe20000400000 */
[----:B------:R-:W-:Y:S02]  /*1250*/  LOP3.LUT R14, R14, 0xff, RZ, 0xc0, !PT ;  /* 0x000000ff0e0e7812 */ /* 0x000fe400078ec0ff */
[----:B------:R-:W-:Y:S01]  /*1260*/  SEL R15, R0, 0x8, P1 ;  /* 0x00000008000f7807 */ /* 0x000fe20000800000 */
[----:B0-----:R-:W-:-:S04]  /*1270*/  IMAD.WIDE R2, R7, 0x4, R2 ;  /* 0x0000000407027825 */ /* 0x001fc800078e0202 */
[----:B------:R-:W-:Y:S01]  /*1280*/  IMAD R19, R15, 0x100, R14 ;  /* 0x000001000f137824 */ /* 0x000fe200078e020e */
[----:B------:R-:W-:Y:S01]  /*1290*/  IADD3 R14, P3, R7, UR6, RZ ;  /* 0x00000006070e7c10 */ /* 0x000fe2000ff7e0ff */
[----:B------:R-:W-:-:S03]  /*12a0*/  IMAD.WIDE R4, R7, 0x4, R4 ;  /* 0x0000000407047825 */ /* 0x000fc600078e0204 */
[C---:B------:R-:W-:Y:S01]  /*12b0*/  LEA.HI.X.SX32 R15, R7.reuse, UR7, 0x1, P3 ;  /* 0x00000007070f7c11 */ /* 0x040fe200098f0eff */
[----:B------:R0:W-:Y:S04]  /*12c0*/  @!P0 STG.E.64 desc[UR4][R2.64], R8 ;  /* 0x0000000802008986 */ /* 0x0001e8000c101b04 */
[----:B------:R0:W-:Y:S01]  /*12d0*/  @!P0 STG.E.U16 desc[UR4][R14.64], R19 ;  /* 0x000000130e008986 */ /* 0x0001e2000c101504 */
[----:B-1----:R-:W-:-:S04]  /*12e0*/  IMAD.WIDE R12, R7, 0x4, R12 ;  /* 0x00000004070c7825 */ /* 0x002fc800078e020c */
[----:B-----5:R-:W-:-:S04]  /*12f0*/  FADD R11, R9, -R16 ;  /* 0x80000010090b7221 */ /* 0x020fc80000000000 */
[----:B------:R-:W-:Y:S01]  /*1300*/  FMUL R18, R11, R18 ;  /* 0x000000120b127220 */ /* 0x000fe20000400000 */
[----:B----4-:R-:W-:-:S03]  /*1310*/  FFMA R6, R6, R20, R23 ;  /* 0x0000001406067223 */ /* 0x010fc60000000017 */
[----:B--2---:R-:W-:Y:S02]  /*1320*/  FFMA R18, R18, R22, R27 ;  /* 0x0000001612127223 */ /* 0x004fe4000000001b */
[----:B------:R-:W-:-:S03]  /*1330*/  FSETP.GEU.AND P1, PT, R6, RZ, PT ;  /* 0x000000ff0600720b */ /* 0x000fc60003f2e000 */
[----:B------:R-:W-:Y:S02]  /*1340*/  FSETP.GEU.AND P2, PT, R18, RZ, PT ;  /* 0x000000ff1200720b */ /* 0x000fe40003f4e000 */
[----:B------:R-:W-:Y:S02]  /*1350*/  FSEL R16, R6, RZ, P1 ;  /* 0x000000ff06107208 */ /* 0x000fe40000800000 */
[----:B------:R-:W-:-:S05]  /*1360*/  FSEL R17, R18, RZ, P2 ;  /* 0x000000ff12117208 */ /* 0x000fca0001000000 */
[----:B------:R0:W-:Y:S02]  /*1370*/  @!P0 STG.E.64 desc[UR4][R4.64], R16 ;  /* 0x0000001004008986 */ /* 0x0001e4000c101b04 */
[----:B0-----:R-:W-:Y:S05]  /*1380*/  @P0 EXIT ;  /* 0x000000000000094d */ /* 0x001fea0003800000 */
[----:B------:R-:W-:Y:S01]  /*1390*/  STG.E.64 desc[UR4][R12.64], R10 ;  /* 0x0000000a0c007986 */ /* 0x000fe2000c101b04 */
[----:B------:R-:W-:Y:S05]  /*13a0*/  EXIT ;  /* 0x000000000000794d */ /* 0x000fea0003800000 */
.L_x_0:
[----:B------:R-:W-:-:S00]  /*13b0*/  BRA `(.L_x_0) ;  /* 0xfffffffc00fc7947 */ /* 0x000fc0000383ffff */
[----:B------:R-:W-:-:S00]  /*13c0*/  NOP ;  /* 0x0000000000007918 */ /* 0x000fc00000000000 */
        /* <DEDUP_REMOVED lines=11> */
.L_x_1:


//--------------------- .nv.global.init           --------------------------
	.section	.nv.global.init,"aw",@progbits
.nv.global.init:
	.type		_$_str,@object
	.size		_$_str,(_$_str_$_2 - _$_str)
_$_str:
        /*0000*/ 	.byte	0x5f, 0x5f, 0x43, 0x55, 0x44, 0x41, 0x5f, 0x46, 0x54, 0x5a, 0x00
	.type		_$_str_$_2,@object
	.size		_$_str_$_2,(.L_1 - _$_str_$_2)
_$_str_$_2:
        /*000b*/ 	.byte	0x5f, 0x5f, 0x43, 0x55, 0x44, 0x41, 0x5f, 0x50, 0x52, 0x45, 0x43, 0x5f, 0x53, 0x51, 0x52, 0x54
        /*001b*/ 	.byte	0x00
.L_1:


//--------------------- .nv.constant0.triton_poi_fused__native_batch_norm_legit_no_training_max_pool2d_with_indices_native_batch_norm_backward_relu_4 --------------------------
	.section	.nv.constant0.triton_poi_fused__native_batch_norm_legit_no_training_max_pool2d_with_indices_native_batch_norm_backward_relu_4,"a",@progbits
	.sectionflags	@""
	.align	4
.nv.constant0.triton_poi_fused__native_batch_norm_legit_no_training_max_pool2d_with_indices_native_batch_norm_backward_relu_4:
	.zero		604
